//
// Generated by NVIDIA NVVM Compiler
//
// Compiler Build ID: CL-36424714
// Cuda compilation tools, release 13.0, V13.0.88
// Based on NVVM 20.0.0
//

.version 9.0
.target sm_100
.address_size 64

	// .globl	_Z6kernelPKiS0_Pii

.visible .entry _Z6kernelPKiS0_Pii(
	.param .u64 .ptr .align 1 _Z6kernelPKiS0_Pii_param_0,
	.param .u64 .ptr .align 1 _Z6kernelPKiS0_Pii_param_1,
	.param .u64 .ptr .align 1 _Z6kernelPKiS0_Pii_param_2,
	.param .u32 _Z6kernelPKiS0_Pii_param_3
)
{
	.reg .pred 	%p<2>;
	.reg .b32 	%r<9>;
	.reg .b64 	%rd<11>;

	ld.param.u64 	%rd1, [_Z6kernelPKiS0_Pii_param_0];
	ld.param.u64 	%rd2, [_Z6kernelPKiS0_Pii_param_1];
	ld.param.u64 	%rd3, [_Z6kernelPKiS0_Pii_param_2];
	ld.param.u32 	%r2, [_Z6kernelPKiS0_Pii_param_3];
	mov.u32 	%r3, %ctaid.x;
	mov.u32 	%r4, %ntid.x;
	mov.u32 	%r5, %tid.x;
	mad.lo.s32 	%r1, %r3, %r4, %r5;
	setp.ge.s32 	%p1, %r1, %r2;
	@%p1 bra 	$L__BB0_2;
	cvta.to.global.u64 	%rd4, %rd1;
	cvta.to.global.u64 	%rd5, %rd2;
	cvta.to.global.u64 	%rd6, %rd3;
	mul.wide.s32 	%rd7, %r1, 4;
	add.s64 	%rd8, %rd4, %rd7;
	ld.global.u32 	%r6, [%rd8];
	add.s64 	%rd9, %rd5, %rd7;
	ld.global.u32 	%r7, [%rd9];
	add.s32 	%r8, %r7, %r6;
	add.s64 	%rd10, %rd6, %rd7;
	st.global.u32 	[%rd10], %r8;
$L__BB0_2:
	ret;

}


// ===== COMPILED SASS (sm_100) =====

	.target	sm_100

	.elftype	@"ET_EXEC"


//--------------------- .note.nv.tkinfo           --------------------------
	.section	.note.nv.tkinfo,"",@"SHT_NOTE"
	.sectionflags	@"SHF_NOTE_NV_TKINFO"
	.tkinfo
        /*0018*/ 	.word	0x00000002
        /*0030*/ 	.string	""
        /*0030*/ 	.string	"ptxas"
        /*0030*/ 	.string	"Cuda compilation tools, release 13.0, V13.0.88"
        /*0030*/ 	.string	"Build cuda_13.0.r13.0/compiler.36424714_0"
        /*0030*/ 	.string	"-arch sm_100 -m 64 "



//--------------------- .note.nv.cuinfo           --------------------------
	.section	.note.nv.cuinfo,"",@"SHT_NOTE"
	.sectionflags	@"SHF_NOTE_NV_CUINFO"
        /*0018*/ 	.short	0x0002
        /*001a*/ 	.short	0x0064
        /*001c*/ 	.short	0x0082
	.zero		2


//--------------------- .nv.info                  --------------------------
	.section	.nv.info,"",@"SHT_CUDA_INFO"
	.align	4


	//----- nvinfo : EIATTR_REGCOUNT
	.align		4
        /*0000*/ 	.byte	0x04, 0x2f
        /*0002*/ 	.short	(.L_1 - .L_0)
	.align		4
.L_0:
        /*0004*/ 	.word	index@(_Z6kernelPKiS0_Pii)
        /*0008*/ 	.word	0x0000000c


	//----- nvinfo : EIATTR_FRAME_SIZE
	.align		4
.L_1:
        /*000c*/ 	.byte	0x04, 0x11
        /*000e*/ 	.short	(.L_3 - .L_2)
	.align		4
.L_2:
        /*0010*/ 	.word	index@(_Z6kernelPKiS0_Pii)
        /*0014*/ 	.word	0x00000000


	//----- nvinfo : EIATTR_MIN_STACK_SIZE
	.align		4
.L_3:
        /*0018*/ 	.byte	0x04, 0x12
        /*001a*/ 	.short	(.L_5 - .L_4)
	.align		4
.L_4:
        /*001c*/ 	.word	index@(_Z6kernelPKiS0_Pii)
        /*0020*/ 	.word	0x00000000
.L_5:


//--------------------- .nv.compat                --------------------------
	.section	.nv.compat,"",@"SHT_CUDA_COMPAT_INFO"
	.align	4
        /*0000*/ 	.byte	0x02, 0x09, 0x00, 0x00, 0x02, 0x02, 0x01, 0x00, 0x02, 0x05, 0x05, 0x00, 0x03, 0x07, 0x01, 0x01
        /*0010*/ 	.byte	0x02, 0x03, 0x00, 0x00, 0x02, 0x06, 0x01, 0x00, 0x04, 0x0b, 0x08, 0x00, 0x09, 0x00, 0x00, 0x00
        /*0020*/ 	.byte	0x00, 0x00, 0x00, 0x00


//--------------------- .nv.info._Z6kernelPKiS0_Pii --------------------------
	.section	.nv.info._Z6kernelPKiS0_Pii,"",@"SHT_CUDA_INFO"
	.sectionflags	@""
	.align	4


	//----- nvinfo : EIATTR_CUDA_API_VERSION
	.align		4
        /*0000*/ 	.byte	0x04, 0x37
        /*0002*/ 	.short	(.L_7 - .L_6)
.L_6:
        /*0004*/ 	.word	0x00000082


	//----- nvinfo : EIATTR_KPARAM_INFO
	.align		4
.L_7:
        /*0008*/ 	.byte	0x04, 0x17
        /*000a*/ 	.short	(.L_9 - .L_8)
.L_8:
        /*000c*/ 	.word	0x00000000
        /*0010*/ 	.short	0x0003
        /*0012*/ 	.short	0x0018
        /*0014*/ 	.byte	0x00, 0xf0, 0x11, 0x00


	//----- nvinfo : EIATTR_KPARAM_INFO
	.align		4
.L_9:
        /*0018*/ 	.byte	0x04, 0x17
        /*001a*/ 	.short	(.L_11 - .L_10)
.L_10:
        /*001c*/ 	.word	0x00000000
        /*0020*/ 	.short	0x0002
        /*0022*/ 	.short	0x0010
        /*0024*/ 	.byte	0x00, 0xf5, 0x21, 0x00


	//----- nvinfo : EIATTR_KPARAM_INFO
	.align		4
.L_11:
        /*0028*/ 	.byte	0x04, 0x17
        /*002a*/ 	.short	(.L_13 - .L_12)
.L_12:
        /*002c*/ 	.word	0x00000000
        /*0030*/ 	.short	0x0001
        /*0032*/ 	.short	0x0008
        /*0034*/ 	.byte	0x00, 0xf5, 0x21, 0x00


	//----- nvinfo : EIATTR_KPARAM_INFO
	.align		4
.L_13:
        /*0038*/ 	.byte	0x04, 0x17
        /*003a*/ 	.short	(.L_15 - .L_14)
.L_14:
        /*003c*/ 	.word	0x00000000
        /*0040*/ 	.short	0x0000
        /*0042*/ 	.short	0x0000
        /*0044*/ 	.byte	0x00, 0xf5, 0x21, 0x00


	//----- nvinfo : EIATTR_SPARSE_MMA_MASK
	.align		4
.L_15:
        /*0048*/ 	.byte	0x03, 0x50
        /*004a*/ 	.short	0x0000


	//----- nvinfo : EIATTR_MAXREG_COUNT
	.align		4
        /*004c*/ 	.byte	0x03, 0x1b
        /*004e*/ 	.short	0x00ff


	//----- nvinfo : EIATTR_MERCURY_ISA_VERSION
	.align		4
        /*0050*/ 	.byte	0x03, 0x5f
        /*0052*/ 	.short	0x0101


	//----- nvinfo : EIATTR_VRC_CTA_INIT_COUNT
	.align		4
        /*0054*/ 	.byte	0x02, 0x4a
	.zero		1
	.zero		1


	//----- nvinfo : EIATTR_EXIT_INSTR_OFFSETS
	.align		4
        /*0058*/ 	.byte	0x04, 0x1c
        /*005a*/ 	.short	(.L_17 - .L_16)


	//   ....[0]....
.L_16:
        /*005c*/ 	.word	0x00000070


	//   ....[1]....
        /*0060*/ 	.word	0x00000130


	//----- nvinfo : EIATTR_CBANK_PARAM_SIZE
	.align		4
.L_17:
        /*0064*/ 	.byte	0x03, 0x19
        /*0066*/ 	.short	0x001c


	//----- nvinfo : EIATTR_PARAM_CBANK
	.align		4
        /*0068*/ 	.byte	0x04, 0x0a
        /*006a*/ 	.short	(.L_19 - .L_18)
	.align		4
.L_18:
        /*006c*/ 	.word	index@(.nv.constant0._Z6kernelPKiS0_Pii)
        /*0070*/ 	.short	0x0380
        /*0072*/ 	.short	0x001c


	//----- nvinfo : EIATTR_SW_WAR
	.align		4
.L_19:
        /*0074*/ 	.byte	0x04, 0x36
        /*0076*/ 	.short	(.L_21 - .L_20)
.L_20:
        /*0078*/ 	.word	0x00000008
.L_21:


//--------------------- .nv.callgraph             --------------------------
	.section	.nv.callgraph,"",@"SHT_CUDA_CALLGRAPH"
	.align	4
	.sectionentsize	8
	.align		4
        /*0000*/ 	.word	0x00000000
	.align		4
        /*0004*/ 	.word	0xffffffff
	.align		4
        /*0008*/ 	.word	0x00000000
	.align		4
        /*000c*/ 	.word	0xfffffffe
	.align		4
        /*0010*/ 	.word	0x00000000
	.align		4
        /*0014*/ 	.word	0xfffffffd
	.align		4
        /*0018*/ 	.word	0x00000000
	.align		4
        /*001c*/ 	.word	0xfffffffc


//--------------------- .text._Z6kernelPKiS0_Pii  --------------------------
	.section	.text._Z6kernelPKiS0_Pii,"ax",@progbits
	.align	128
        .global         _Z6kernelPKiS0_Pii
        .type           _Z6kernelPKiS0_Pii,@function
        .size           _Z6kernelPKiS0_Pii,(.L_x_1 - _Z6kernelPKiS0_Pii)
        .other          _Z6kernelPKiS0_Pii,@"STO_CUDA_ENTRY STV_DEFAULT"
_Z6kernelPKiS0_Pii:
.text._Z6kernelPKiS0_Pii:
[----:B------:R-:W-:Y:S01]  /*0000*/  LDC R1, c[0x0][0x37c] ;  /* 0x0000df00ff017b82 */ /* 0x000fe20000000800 */
[----:B------:R-:W0:Y:S07]  /*0010*/  S2R R0, SR_TID.X ;  /* 0x0000000000007919 */ /* 0x000e2e0000002100 */
[----:B------:R-:W0:Y:S01]  /*0020*/  S2UR UR4, SR_CTAID.X ;  /* 0x00000000000479c3 */ /* 0x000e220000002500 */
[----:B------:R-:W1:Y:S07]  /*0030*/  LDCU UR5, c[0x0][0x398] ;  /* 0x00007300ff0577ac */ /* 0x000e6e0008000800 */
[----:B------:R-:W0:Y:S02]  /*0040*/  LDC R9, c[0x0][0x360] ;  /* 0x0000d800ff097b82 */ /* 0x000e240000000800 */
[----:B0-----:R-:W-:-:S05]  /*0050*/  IMAD R9, R9, UR4, R0 ;  /* 0x0000000409097c24 */ /* 0x001fca000f8e0200 */
[----:B-1----:R-:W-:-:S13]  /*0060*/  ISETP.GE.AND P0, PT, R9, UR5, PT ;  /* 0x0000000509007c0c */ /* 0x002fda000bf06270 */
[----:B------:R-:W-:Y:S05]  /*0070*/  @P0 EXIT ;  /* 0x000000000000094d */ /* 0x000fea0003800000 */
[----:B------:R-:W0:Y:S01]  /*0080*/  LDC.64 R2, c[0x0][0x380] ;  /* 0x0000e000ff027b82 */ /* 0x000e220000000a00 */
[----:B------:R-:W1:Y:S07]  /*0090*/  LDCU.64 UR4, c[0x0][0x358] ;  /* 0x00006b00ff0477ac */ /* 0x000e6e0008000a00 */
[----:B------:R-:W2:Y:S08]  /*00a0*/  LDC.64 R4, c[0x0][0x388] ;  /* 0x0000e200ff047b82 */ /* 0x000eb00000000a00 */
[----:B------:R-:W3:Y:S01]  /*00b0*/  LDC.64 R6, c[0x0][0x390] ;  /* 0x0000e400ff067b82 */ /* 0x000ee20000000a00 */
[----:B0-----:R-:W-:-:S06]  /*00c0*/  IMAD.WIDE R2, R9, 0x4, R2 ;  /* 0x0000000409027825 */ /* 0x001fcc00078e0202 */
[----:B-1----:R-:W4:Y:S01]  /*00d0*/  LDG.E R2, desc[UR4][R2.64] ;  /* 0x0000000402027981 */ /* 0x002f22000c1e1900 */
[----:B--2---:R-:W-:-:S06]  /*00e0*/  IMAD.WIDE R4, R9, 0x4, R4 ;  /* 0x0000000409047825 */ /* 0x004fcc00078e0204 */
[----:B------:R-:W4:Y:S01]  /*00f0*/  LDG.E R5, desc[UR4][R4.64] ;  /* 0x0000000404057981 */ /* 0x000f22000c1e1900 */
[----:B---3--:R-:W-:Y:S01]  /*0100*/  IMAD.WIDE R6, R9, 0x4, R6 ;  /* 0x0000000409067825 */ /* 0x008fe200078e0206 */
[----:B----4-:R-:W-:-:S05]  /*0110*/  IADD3 R9, PT, PT, R2, R5, RZ ;  /* 0x0000000502097210 */ /* 0x010fca0007ffe0ff */
[----:B------:R-:W-:Y:S01]  /*0120*/  STG.E desc[UR4][R6.64], R9 ;  /* 0x0000000906007986 */ /* 0x000fe2000c101904 */
[----:B------:R-:W-:Y:S05]  /*0130*/  EXIT ;  /* 0x000000000000794d */ /* 0x000fea0003800000 */
.L_x_0:
[----:B------:R-:W-:-:S00]  /*0140*/  BRA `(.L_x_0) ;  /* 0xfffffffc00fc7947 */ /* 0x000fc0000383ffff */
[----:B------:R-:W-:-:S00]  /*0150*/  NOP ;  /* 0x0000000000007918 */ /* 0x000fc00000000000 */
        /* <DEDUP_REMOVED lines=10> */
.L_x_1:


//--------------------- .nv.shared.reserved.0     --------------------------
	.section	.nv.shared.reserved.0,"aw",@nobits
	.weak		__nv_reservedSMEM_offset_0_alias
	.size		__nv_reservedSMEM_offset_0_alias, 0, 64
	.other		__nv_reservedSMEM_offset_0_alias,@"STO_CUDA_RESERVED_SHARED STV_DEFAULT"
__nv_reservedSMEM_offset_0_alias:
	.zero		0
	.zero		64


//--------------------- .nv.constant0._Z6kernelPKiS0_Pii --------------------------
	.section	.nv.constant0._Z6kernelPKiS0_Pii,"a",@progbits
	.sectionflags	@""
	.align	4
.nv.constant0._Z6kernelPKiS0_Pii:
	.zero		924


//--------------------- SYMBOLS --------------------------

	.type		.nv.reservedSmem.offset0,@object
	.size		.nv.reservedSmem.offset0,0x4
